//
// Generated by NVIDIA NVVM Compiler
//
// Compiler Build ID: CL-36424714
// Cuda compilation tools, release 13.0, V13.0.88
// Based on NVVM 20.0.0
//

.version 9.0
.target sm_100
.address_size 64

	// .globl	_Z6S_SortPcS_iPi
.extern .func  (.param .b32 func_retval0) vprintf
(
	.param .b64 vprintf_param_0,
	.param .b64 vprintf_param_1
)
;
.global .align 1 .b8 $str[15] = {109, 105, 110, 32, 37, 99, 32, 116, 105, 100, 32, 37, 100, 10};
.global .align 1 .b8 $str$1[19] = {98, 61, 32, 37, 100, 32, 59, 32, 97, 91, 116, 105, 100, 93, 61, 37, 100, 10};

.visible .entry _Z6S_SortPcS_iPi(
	.param .u64 .ptr .align 1 _Z6S_SortPcS_iPi_param_0,
	.param .u64 .ptr .align 1 _Z6S_SortPcS_iPi_param_1,
	.param .u32 _Z6S_SortPcS_iPi_param_2,
	.param .u64 .ptr .align 1 _Z6S_SortPcS_iPi_param_3
)
{
	.local .align 8 .b8 	__local_depot0[8];
	.reg .b64 	%SP;
	.reg .b64 	%SPL;
	.reg .pred 	%p<51>;
	.reg .b16 	%rs<39>;
	.reg .b32 	%r<173>;
	.reg .b64 	%rd<53>;

	mov.u64 	%SPL, __local_depot0;
	cvta.local.u64 	%SP, %SPL;
	ld.param.u64 	%rd14, [_Z6S_SortPcS_iPi_param_0];
	ld.param.u64 	%rd15, [_Z6S_SortPcS_iPi_param_1];
	ld.param.u32 	%r61, [_Z6S_SortPcS_iPi_param_2];
	ld.param.u64 	%rd13, [_Z6S_SortPcS_iPi_param_3];
	cvta.to.global.u64 	%rd1, %rd15;
	cvta.to.global.u64 	%rd2, %rd14;
	add.u64 	%rd16, %SP, 0;
	add.u64 	%rd3, %SPL, 0;
	mov.u32 	%r1, %tid.x;
	cvt.u64.u32 	%rd17, %r1;
	add.s64 	%rd4, %rd2, %rd17;
	ld.global.u8 	%rs2, [%rd4];
	cvt.s16.s8 	%rs1, %rs2;
	cvt.u32.u16 	%r62, %rs2;
	cvt.s32.s8 	%r2, %r62;
	setp.eq.s16 	%p1, %rs2, 32;
	@%p1 bra 	$L__BB0_33;
	setp.eq.s32 	%p2, %r1, 0;
	mov.b32 	%r157, 0;
	@%p2 bra 	$L__BB0_14;
	and.b32  	%r3, %r1, 15;
	setp.lt.u32 	%p3, %r1, 16;
	mov.b32 	%r157, 0;
	mov.u32 	%r148, %r157;
	@%p3 bra 	$L__BB0_5;
	and.b32  	%r148, %r1, 1008;
	neg.s32 	%r144, %r148;
	add.s64 	%rd51, %rd2, 7;
	mov.b32 	%r157, 0;
$L__BB0_4:
	.pragma "nounroll";
	ld.global.u8 	%rs3, [%rd51+-7];
	setp.eq.s16 	%p4, %rs3, 32;
	selp.u32 	%r67, 1, 0, %p4;
	add.s32 	%r68, %r157, %r67;
	ld.global.u8 	%rs4, [%rd51+-6];
	setp.eq.s16 	%p5, %rs4, 32;
	selp.u32 	%r69, 1, 0, %p5;
	add.s32 	%r70, %r68, %r69;
	ld.global.u8 	%rs5, [%rd51+-5];
	setp.eq.s16 	%p6, %rs5, 32;
	selp.u32 	%r71, 1, 0, %p6;
	add.s32 	%r72, %r70, %r71;
	ld.global.u8 	%rs6, [%rd51+-4];
	setp.eq.s16 	%p7, %rs6, 32;
	selp.u32 	%r73, 1, 0, %p7;
	add.s32 	%r74, %r72, %r73;
	ld.global.u8 	%rs7, [%rd51+-3];
	setp.eq.s16 	%p8, %rs7, 32;
	selp.u32 	%r75, 1, 0, %p8;
	add.s32 	%r76, %r74, %r75;
	ld.global.u8 	%rs8, [%rd51+-2];
	setp.eq.s16 	%p9, %rs8, 32;
	selp.u32 	%r77, 1, 0, %p9;
	add.s32 	%r78, %r76, %r77;
	ld.global.u8 	%rs9, [%rd51+-1];
	setp.eq.s16 	%p10, %rs9, 32;
	selp.u32 	%r79, 1, 0, %p10;
	add.s32 	%r80, %r78, %r79;
	ld.global.u8 	%rs10, [%rd51];
	setp.eq.s16 	%p11, %rs10, 32;
	selp.u32 	%r81, 1, 0, %p11;
	add.s32 	%r82, %r80, %r81;
	ld.global.u8 	%rs11, [%rd51+1];
	setp.eq.s16 	%p12, %rs11, 32;
	selp.u32 	%r83, 1, 0, %p12;
	add.s32 	%r84, %r82, %r83;
	ld.global.u8 	%rs12, [%rd51+2];
	setp.eq.s16 	%p13, %rs12, 32;
	selp.u32 	%r85, 1, 0, %p13;
	add.s32 	%r86, %r84, %r85;
	ld.global.u8 	%rs13, [%rd51+3];
	setp.eq.s16 	%p14, %rs13, 32;
	selp.u32 	%r87, 1, 0, %p14;
	add.s32 	%r88, %r86, %r87;
	ld.global.u8 	%rs14, [%rd51+4];
	setp.eq.s16 	%p15, %rs14, 32;
	selp.u32 	%r89, 1, 0, %p15;
	add.s32 	%r90, %r88, %r89;
	ld.global.u8 	%rs15, [%rd51+5];
	setp.eq.s16 	%p16, %rs15, 32;
	selp.u32 	%r91, 1, 0, %p16;
	add.s32 	%r92, %r90, %r91;
	ld.global.u8 	%rs16, [%rd51+6];
	setp.eq.s16 	%p17, %rs16, 32;
	selp.u32 	%r93, 1, 0, %p17;
	add.s32 	%r94, %r92, %r93;
	ld.global.u8 	%rs17, [%rd51+7];
	setp.eq.s16 	%p18, %rs17, 32;
	selp.u32 	%r95, 1, 0, %p18;
	add.s32 	%r96, %r94, %r95;
	ld.global.u8 	%rs18, [%rd51+8];
	setp.eq.s16 	%p19, %rs18, 32;
	selp.u32 	%r97, 1, 0, %p19;
	add.s32 	%r157, %r96, %r97;
	add.s32 	%r144, %r144, 16;
	add.s64 	%rd51, %rd51, 16;
	setp.ne.s32 	%p20, %r144, 0;
	@%p20 bra 	$L__BB0_4;
$L__BB0_5:
	setp.eq.s32 	%p21, %r3, 0;
	@%p21 bra 	$L__BB0_14;
	and.b32  	%r13, %r1, 7;
	setp.lt.u32 	%p22, %r3, 8;
	@%p22 bra 	$L__BB0_8;
	cvt.u64.u32 	%rd18, %r148;
	add.s64 	%rd19, %rd2, %rd18;
	ld.global.u8 	%rs19, [%rd19];
	setp.eq.s16 	%p23, %rs19, 32;
	selp.u32 	%r99, 1, 0, %p23;
	add.s32 	%r100, %r157, %r99;
	ld.global.u8 	%rs20, [%rd19+1];
	setp.eq.s16 	%p24, %rs20, 32;
	selp.u32 	%r101, 1, 0, %p24;
	add.s32 	%r102, %r100, %r101;
	ld.global.u8 	%rs21, [%rd19+2];
	setp.eq.s16 	%p25, %rs21, 32;
	selp.u32 	%r103, 1, 0, %p25;
	add.s32 	%r104, %r102, %r103;
	ld.global.u8 	%rs22, [%rd19+3];
	setp.eq.s16 	%p26, %rs22, 32;
	selp.u32 	%r105, 1, 0, %p26;
	add.s32 	%r106, %r104, %r105;
	ld.global.u8 	%rs23, [%rd19+4];
	setp.eq.s16 	%p27, %rs23, 32;
	selp.u32 	%r107, 1, 0, %p27;
	add.s32 	%r108, %r106, %r107;
	ld.global.u8 	%rs24, [%rd19+5];
	setp.eq.s16 	%p28, %rs24, 32;
	selp.u32 	%r109, 1, 0, %p28;
	add.s32 	%r110, %r108, %r109;
	ld.global.u8 	%rs25, [%rd19+6];
	setp.eq.s16 	%p29, %rs25, 32;
	selp.u32 	%r111, 1, 0, %p29;
	add.s32 	%r112, %r110, %r111;
	ld.global.u8 	%rs26, [%rd19+7];
	setp.eq.s16 	%p30, %rs26, 32;
	selp.u32 	%r113, 1, 0, %p30;
	add.s32 	%r157, %r112, %r113;
	add.s32 	%r148, %r148, 8;
$L__BB0_8:
	setp.eq.s32 	%p31, %r13, 0;
	@%p31 bra 	$L__BB0_14;
	and.b32  	%r19, %r1, 3;
	setp.lt.u32 	%p32, %r13, 4;
	@%p32 bra 	$L__BB0_11;
	cvt.u64.u32 	%rd20, %r148;
	add.s64 	%rd21, %rd2, %rd20;
	ld.global.u8 	%rs27, [%rd21];
	setp.eq.s16 	%p33, %rs27, 32;
	selp.u32 	%r115, 1, 0, %p33;
	add.s32 	%r116, %r157, %r115;
	ld.global.u8 	%rs28, [%rd21+1];
	setp.eq.s16 	%p34, %rs28, 32;
	selp.u32 	%r117, 1, 0, %p34;
	add.s32 	%r118, %r116, %r117;
	ld.global.u8 	%rs29, [%rd21+2];
	setp.eq.s16 	%p35, %rs29, 32;
	selp.u32 	%r119, 1, 0, %p35;
	add.s32 	%r120, %r118, %r119;
	ld.global.u8 	%rs30, [%rd21+3];
	setp.eq.s16 	%p36, %rs30, 32;
	selp.u32 	%r121, 1, 0, %p36;
	add.s32 	%r157, %r120, %r121;
	add.s32 	%r148, %r148, 4;
$L__BB0_11:
	setp.eq.s32 	%p37, %r19, 0;
	@%p37 bra 	$L__BB0_14;
	cvt.u64.u32 	%rd22, %r148;
	add.s64 	%rd52, %rd2, %rd22;
	neg.s32 	%r155, %r19;
$L__BB0_13:
	.pragma "nounroll";
	ld.global.u8 	%rs31, [%rd52];
	setp.eq.s16 	%p38, %rs31, 32;
	selp.u32 	%r122, 1, 0, %p38;
	add.s32 	%r157, %r157, %r122;
	add.s64 	%rd52, %rd52, 1;
	add.s32 	%r155, %r155, 1;
	setp.ne.s32 	%p39, %r155, 0;
	@%p39 bra 	$L__BB0_13;
$L__BB0_14:
	cvta.to.global.u64 	%rd23, %rd13;
	mul.wide.u32 	%rd24, %r157, 4;
	add.s64 	%rd25, %rd23, %rd24;
	ld.global.u32 	%r31, [%rd25];
	ld.global.u32 	%r124, [%rd25+4];
	setp.eq.s32 	%p40, %r124, 0;
	add.s32 	%r125, %r124, -1;
	selp.b32 	%r32, %r61, %r125, %p40;
	setp.ge.s32 	%p41, %r31, %r32;
	mov.b32 	%r161, 0;
	@%p41 bra 	$L__BB0_31;
	sub.s32 	%r33, %r32, %r31;
	and.b32  	%r34, %r33, 3;
	sub.s32 	%r128, %r31, %r32;
	setp.gt.u32 	%p42, %r128, -4;
	mov.b32 	%r161, 0;
	mov.u32 	%r167, %r31;
	@%p42 bra 	$L__BB0_26;
	add.s64 	%rd11, %rd2, 1;
	and.b32  	%r130, %r33, -4;
	neg.s32 	%r158, %r130;
	mov.b32 	%r161, 0;
	mov.u64 	%rd27, $str;
	mov.u32 	%r167, %r31;
$L__BB0_17:
	cvt.s64.s32 	%rd26, %r167;
	add.s64 	%rd12, %rd11, %rd26;
	ld.global.s8 	%rs32, [%rd12+-1];
	setp.ge.s16 	%p43, %rs32, %rs1;
	@%p43 bra 	$L__BB0_19;
	add.s32 	%r161, %r161, 1;
	st.local.v2.u32 	[%rd3], {%r2, %r1};
	cvta.global.u64 	%rd28, %rd27;
	{ // callseq 0, 0
	.param .b64 param0;
	st.param.b64 	[param0], %rd28;
	.param .b64 param1;
	st.param.b64 	[param1], %rd16;
	.param .b32 retval0;
	call.uni (retval0), 
	vprintf, 
	(
	param0, 
	param1
	);
	ld.param.b32 	%r131, [retval0];
	} // callseq 0
$L__BB0_19:
	ld.global.s8 	%rs33, [%rd12];
	setp.ge.s16 	%p44, %rs33, %rs1;
	@%p44 bra 	$L__BB0_21;
	add.s32 	%r161, %r161, 1;
	st.local.v2.u32 	[%rd3], {%r2, %r1};
	cvta.global.u64 	%rd31, %rd27;
	{ // callseq 1, 0
	.param .b64 param0;
	st.param.b64 	[param0], %rd31;
	.param .b64 param1;
	st.param.b64 	[param1], %rd16;
	.param .b32 retval0;
	call.uni (retval0), 
	vprintf, 
	(
	param0, 
	param1
	);
	ld.param.b32 	%r133, [retval0];
	} // callseq 1
$L__BB0_21:
	ld.global.s8 	%rs34, [%rd12+1];
	setp.ge.s16 	%p45, %rs34, %rs1;
	@%p45 bra 	$L__BB0_23;
	add.s32 	%r161, %r161, 1;
	st.local.v2.u32 	[%rd3], {%r2, %r1};
	cvta.global.u64 	%rd34, %rd27;
	{ // callseq 2, 0
	.param .b64 param0;
	st.param.b64 	[param0], %rd34;
	.param .b64 param1;
	st.param.b64 	[param1], %rd16;
	.param .b32 retval0;
	call.uni (retval0), 
	vprintf, 
	(
	param0, 
	param1
	);
	ld.param.b32 	%r135, [retval0];
	} // callseq 2
$L__BB0_23:
	ld.global.s8 	%rs35, [%rd12+2];
	setp.ge.s16 	%p46, %rs35, %rs1;
	@%p46 bra 	$L__BB0_25;
	add.s32 	%r161, %r161, 1;
	st.local.v2.u32 	[%rd3], {%r2, %r1};
	cvta.global.u64 	%rd37, %rd27;
	{ // callseq 3, 0
	.param .b64 param0;
	st.param.b64 	[param0], %rd37;
	.param .b64 param1;
	st.param.b64 	[param1], %rd16;
	.param .b32 retval0;
	call.uni (retval0), 
	vprintf, 
	(
	param0, 
	param1
	);
	ld.param.b32 	%r137, [retval0];
	} // callseq 3
$L__BB0_25:
	add.s32 	%r167, %r167, 4;
	add.s32 	%r158, %r158, 4;
	setp.ne.s32 	%p47, %r158, 0;
	@%p47 bra 	$L__BB0_17;
$L__BB0_26:
	setp.eq.s32 	%p48, %r34, 0;
	@%p48 bra 	$L__BB0_31;
	neg.s32 	%r168, %r34;
	mov.u64 	%rd41, $str;
$L__BB0_28:
	.pragma "nounroll";
	cvt.s64.s32 	%rd39, %r167;
	add.s64 	%rd40, %rd2, %rd39;
	ld.global.s8 	%rs36, [%rd40];
	setp.ge.s16 	%p49, %rs36, %rs1;
	@%p49 bra 	$L__BB0_30;
	add.s32 	%r161, %r161, 1;
	st.local.v2.u32 	[%rd3], {%r2, %r1};
	cvta.global.u64 	%rd42, %rd41;
	{ // callseq 4, 0
	.param .b64 param0;
	st.param.b64 	[param0], %rd42;
	.param .b64 param1;
	st.param.b64 	[param1], %rd16;
	.param .b32 retval0;
	call.uni (retval0), 
	vprintf, 
	(
	param0, 
	param1
	);
	ld.param.b32 	%r139, [retval0];
	} // callseq 4
$L__BB0_30:
	add.s32 	%r167, %r167, 1;
	add.s32 	%r168, %r168, 1;
	setp.ne.s32 	%p50, %r168, 0;
	@%p50 bra 	$L__BB0_28;
$L__BB0_31:
	add.s32 	%r141, %r161, %r31;
	st.local.v2.u32 	[%rd3], {%r141, %r1};
	mov.u64 	%rd44, $str$1;
	cvta.global.u64 	%rd45, %rd44;
	{ // callseq 5, 0
	.param .b64 param0;
	st.param.b64 	[param0], %rd45;
	.param .b64 param1;
	st.param.b64 	[param1], %rd16;
	.param .b32 retval0;
	call.uni (retval0), 
	vprintf, 
	(
	param0, 
	param1
	);
	ld.param.b32 	%r142, [retval0];
	} // callseq 5
	ld.global.u8 	%rs37, [%rd4];
	cvt.s64.s32 	%rd47, %r141;
	add.s64 	%rd48, %rd1, %rd47;
	st.global.u8 	[%rd48], %rs37;
$L__BB0_32:
	ret;
$L__BB0_33:
	add.s64 	%rd50, %rd1, %rd17;
	mov.b16 	%rs38, 32;
	st.global.u8 	[%rd50], %rs38;
	bra.uni 	$L__BB0_32;

}


// ===== COMPILED SASS (sm_100) =====

	.target	sm_100

	.elftype	@"ET_EXEC"


//--------------------- .note.nv.tkinfo           --------------------------
	.section	.note.nv.tkinfo,"",@"SHT_NOTE"
	.sectionflags	@"SHF_NOTE_NV_TKINFO"
	.tkinfo
        /*0018*/ 	.word	0x00000002
        /*0030*/ 	.string	""
        /*0030*/ 	.string	"ptxas"
        /*0030*/ 	.string	"Cuda compilation tools, release 13.0, V13.0.88"
        /*0030*/ 	.string	"Build cuda_13.0.r13.0/compiler.36424714_0"
        /*0030*/ 	.string	"-arch sm_100 -m 64 "



//--------------------- .note.nv.cuinfo           --------------------------
	.section	.note.nv.cuinfo,"",@"SHT_NOTE"
	.sectionflags	@"SHF_NOTE_NV_CUINFO"
        /*0018*/ 	.short	0x0002
        /*001a*/ 	.short	0x0064
        /*001c*/ 	.short	0x0082
	.zero		2


//--------------------- .nv.info                  --------------------------
	.section	.nv.info,"",@"SHT_CUDA_INFO"
	.align	4


	//----- nvinfo : EIATTR_REGCOUNT
	.align		4
        /*0000*/ 	.byte	0x04, 0x2f
        /*0002*/ 	.short	(.L_3 - .L_2)
	.align		4
.L_2:
        /*0004*/ 	.word	index@(_Z6S_SortPcS_iPi)
        /*0008*/ 	.word	0x00000020


	//----- nvinfo : EIATTR_FRAME_SIZE
	.align		4
.L_3:
        /*000c*/ 	.byte	0x04, 0x11
        /*000e*/ 	.short	(.L_5 - .L_4)
	.align		4
.L_4:
        /*0010*/ 	.word	index@(_Z6S_SortPcS_iPi)
        /*0014*/ 	.word	0x00000008


	//----- nvinfo : EIATTR_MIN_STACK_SIZE
	.align		4
.L_5:
        /*0018*/ 	.byte	0x04, 0x12
        /*001a*/ 	.short	(.L_7 - .L_6)
	.align		4
.L_6:
        /*001c*/ 	.word	index@(_Z6S_SortPcS_iPi)
        /*0020*/ 	.word	0x00000008
.L_7:


//--------------------- .nv.compat                --------------------------
	.section	.nv.compat,"",@"SHT_CUDA_COMPAT_INFO"
	.align	4
        /*0000*/ 	.byte	0x02, 0x09, 0x00, 0x00, 0x02, 0x02, 0x01, 0x00, 0x02, 0x05, 0x05, 0x00, 0x03, 0x07, 0x01, 0x01
        /*0010*/ 	.byte	0x02, 0x03, 0x00, 0x00, 0x02, 0x06, 0x01, 0x00, 0x04, 0x0b, 0x08, 0x00, 0x09, 0x00, 0x00, 0x00
        /*0020*/ 	.byte	0x00, 0x00, 0x00, 0x00


//--------------------- .nv.info._Z6S_SortPcS_iPi --------------------------
	.section	.nv.info._Z6S_SortPcS_iPi,"",@"SHT_CUDA_INFO"
	.sectionflags	@""
	.align	4


	//----- nvinfo : EIATTR_CUDA_API_VERSION
	.align		4
        /*0000*/ 	.byte	0x04, 0x37
        /*0002*/ 	.short	(.L_9 - .L_8)
.L_8:
        /*0004*/ 	.word	0x00000082


	//----- nvinfo : EIATTR_KPARAM_INFO
	.align		4
.L_9:
        /*0008*/ 	.byte	0x04, 0x17
        /*000a*/ 	.short	(.L_11 - .L_10)
.L_10:
        /*000c*/ 	.word	0x00000000
        /*0010*/ 	.short	0x0003
        /*0012*/ 	.short	0x0018
        /*0014*/ 	.byte	0x00, 0xf5, 0x21, 0x00


	//----- nvinfo : EIATTR_KPARAM_INFO
	.align		4
.L_11:
        /*0018*/ 	.byte	0x04, 0x17
        /*001a*/ 	.short	(.L_13 - .L_12)
.L_12:
        /*001c*/ 	.word	0x00000000
        /*0020*/ 	.short	0x0002
        /*0022*/ 	.short	0x0010
        /*0024*/ 	.byte	0x00, 0xf0, 0x11, 0x00


	//----- nvinfo : EIATTR_KPARAM_INFO
	.align		4
.L_13:
        /*0028*/ 	.byte	0x04, 0x17
        /*002a*/ 	.short	(.L_15 - .L_14)
.L_14:
        /*002c*/ 	.word	0x00000000
        /*0030*/ 	.short	0x0001
        /*0032*/ 	.short	0x0008
        /*0034*/ 	.byte	0x00, 0xf5, 0x21, 0x00


	//----- nvinfo : EIATTR_KPARAM_INFO
	.align		4
.L_15:
        /*0038*/ 	.byte	0x04, 0x17
        /*003a*/ 	.short	(.L_17 - .L_16)
.L_16:
        /*003c*/ 	.word	0x00000000
        /*0040*/ 	.short	0x0000
        /*0042*/ 	.short	0x0000
        /*0044*/ 	.byte	0x00, 0xf5, 0x21, 0x00


	//----- nvinfo : EIATTR_SPARSE_MMA_MASK
	.align		4
.L_17:
        /*0048*/ 	.byte	0x03, 0x50
        /*004a*/ 	.short	0x0000


	//----- nvinfo : EIATTR_MAXREG_COUNT
	.align		4
        /*004c*/ 	.byte	0x03, 0x1b
        /*004e*/ 	.short	0x00ff


	//----- nvinfo : EIATTR_EXTERNS
	.align		4
        /*0050*/ 	.byte	0x04, 0x0f
        /*0052*/ 	.short	(.L_19 - .L_18)


	//   ....[0]....
	.align		4
.L_18:
        /*0054*/ 	.word	index@(vprintf)


	//----- nvinfo : EIATTR_MERCURY_ISA_VERSION
	.align		4
.L_19:
        /*0058*/ 	.byte	0x03, 0x5f
        /*005a*/ 	.short	0x0101


	//----- nvinfo : EIATTR_VRC_CTA_INIT_COUNT
	.align		4
        /*005c*/ 	.byte	0x02, 0x4a
	.zero		1
	.zero		1


	//----- nvinfo : EIATTR_SYSCALL_OFFSETS
	.align		4
        /*0060*/ 	.byte	0x04, 0x46
        /*0062*/ 	.short	(.L_21 - .L_20)


	//   ....[0]....
.L_20:
        /*0064*/ 	.word	0x00000e50


	//   ....[1]....
        /*0068*/ 	.word	0x00000f60


	//   ....[2]....
        /*006c*/ 	.word	0x00001070


	//   ....[3]....
        /*0070*/ 	.word	0x00001180


	//   ....[4]....
        /*0074*/ 	.word	0x00001370


	//   ....[5]....
        /*0078*/ 	.word	0x00001470


	//----- nvinfo : EIATTR_EXIT_INSTR_OFFSETS
	.align		4
.L_21:
        /*007c*/ 	.byte	0x04, 0x1c
        /*007e*/ 	.short	(.L_23 - .L_22)


	//   ....[0]....
.L_22:
        /*0080*/ 	.word	0x00001510


	//   ....[1]....
        /*0084*/ 	.word	0x00001570


	//----- nvinfo : EIATTR_CRS_STACK_SIZE
	.align		4
.L_23:
        /*0088*/ 	.byte	0x04, 0x1e
        /*008a*/ 	.short	(.L_25 - .L_24)
.L_24:
        /*008c*/ 	.word	0x00000000


	//----- nvinfo : EIATTR_CBANK_PARAM_SIZE
	.align		4
.L_25:
        /*0090*/ 	.byte	0x03, 0x19
        /*0092*/ 	.short	0x0020


	//----- nvinfo : EIATTR_PARAM_CBANK
	.align		4
        /*0094*/ 	.byte	0x04, 0x0a
        /*0096*/ 	.short	(.L_27 - .L_26)
	.align		4
.L_26:
        /*0098*/ 	.word	index@(.nv.constant0._Z6S_SortPcS_iPi)
        /*009c*/ 	.short	0x0380
        /*009e*/ 	.short	0x0020


	//----- nvinfo : EIATTR_SW_WAR
	.align		4
.L_27:
        /*00a0*/ 	.byte	0x04, 0x36
        /*00a2*/ 	.short	(.L_29 - .L_28)
.L_28:
        /*00a4*/ 	.word	0x00000008
.L_29:


//--------------------- .nv.callgraph             --------------------------
	.section	.nv.callgraph,"",@"SHT_CUDA_CALLGRAPH"
	.align	4
	.sectionentsize	8
	.align		4
        /*0000*/ 	.word	0x00000000
	.align		4
        /*0004*/ 	.word	0xffffffff
	.align		4
        /*0008*/ 	.word	index@(_Z6S_SortPcS_iPi)
	.align		4
        /*000c*/ 	.word	index@(vprintf)
	.align		4
        /*0010*/ 	.word	0x00000000
	.align		4
        /*0014*/ 	.word	0xfffffffe
	.align		4
        /*0018*/ 	.word	0x00000000
	.align		4
        /*001c*/ 	.word	0xfffffffd
	.align		4
        /*0020*/ 	.word	0x00000000
	.align		4
        /*0024*/ 	.word	0xfffffffc


//--------------------- .nv.constant4             --------------------------
	.section	.nv.constant4,"a",@progbits
	.align	8
	.align		8
.nv.constant4:
        /*0000*/ 	.dword	vprintf
	.align		8
        /*0008*/ 	.dword	$str
	.align		8
        /*0010*/ 	.dword	$str$1


//--------------------- .text._Z6S_SortPcS_iPi    --------------------------
	.section	.text._Z6S_SortPcS_iPi,"ax",@progbits
	.align	128
        .global         _Z6S_SortPcS_iPi
        .type           _Z6S_SortPcS_iPi,@function
        .size           _Z6S_SortPcS_iPi,(.L_x_29 - _Z6S_SortPcS_iPi)
        .other          _Z6S_SortPcS_iPi,@"STO_CUDA_ENTRY STV_DEFAULT"
_Z6S_SortPcS_iPi:
.text._Z6S_SortPcS_iPi:
[----:B------:R-:W0:Y:S01]  /*0000*/  LDC R1, c[0x0][0x37c] ;  /* 0x0000df00ff017b82 */ /* 0x000e220000000800 */
[----:B------:R-:W1:Y:S01]  /*0010*/  S2R R17, SR_TID.X ;  /* 0x0000000000117919 */ /* 0x000e620000002100 */
[----:B------:R-:W1:Y:S01]  /*0020*/  LDCU.64 UR38, c[0x0][0x380] ;  /* 0x00007000ff2677ac */ /* 0x000e620008000a00 */
[----:B0-----:R-:W-:Y:S01]  /*0030*/  VIADD R1, R1, 0xfffffff8 ;  /* 0xfffffff801017836 */ /* 0x001fe20000000000 */
[----:B------:R-:W0:Y:S01]  /*0040*/  LDCU.64 UR36, c[0x0][0x358] ;  /* 0x00006b00ff2477ac */ /* 0x000e220008000a00 */
[----:B------:R-:W2:Y:S01]  /*0050*/  LDCU UR4, c[0x0][0x2f8] ;  /* 0x00005f00ff0477ac */ /* 0x000ea20008000800 */
[----:B------:R-:W3:Y:S01]  /*0060*/  LDCU UR5, c[0x0][0x2fc] ;  /* 0x00005f80ff0577ac */ /* 0x000ee20008000800 */
[----:B------:R-:W4:Y:S01]  /*0070*/  LDCU.64 UR40, c[0x0][0x380] ;  /* 0x00007000ff2877ac */ /* 0x000f220008000a00 */
[----:B-1----:R-:W-:-:S05]  /*0080*/  IADD3 R26, P0, PT, R17, UR38, RZ ;  /* 0x00000026111a7c10 */ /* 0x002fca000ff1e0ff */
[----:B------:R-:W-:-:S05]  /*0090*/  IMAD.X R27, RZ, RZ, UR39, P0 ;  /* 0x00000027ff1b7e24 */ /* 0x000fca00080e06ff */
[----:B0-----:R-:W5:Y:S01]  /*00a0*/  LDG.E.U8 R26, desc[UR36][R26.64] ;  /* 0x000000241a1a7981 */ /* 0x001f62000c1e1100 */
[----:B--2---:R-:W-:-:S05]  /*00b0*/  IADD3 R19, P1, PT, R1, UR4, RZ ;  /* 0x0000000401137c10 */ /* 0x004fca000ff3e0ff */
[----:B---3--:R-:W-:Y:S01]  /*00c0*/  IMAD.X R18, RZ, RZ, UR5, P1 ;  /* 0x00000005ff127e24 */ /* 0x008fe200088e06ff */
[----:B-----5:R-:W-:-:S13]  /*00d0*/  ISETP.NE.AND P0, PT, R26, 0x20, PT ;  /* 0x000000201a00780c */ /* 0x020fda0003f05270 */
[----:B----4-:R-:W-:Y:S05]  /*00e0*/  @!P0 BRA `(.L_x_0) ;  /* 0x00000014000c8947 */ /* 0x010fea0003800000 */
[----:B------:R-:W-:Y:S01]  /*00f0*/  ISETP.NE.AND P0, PT, R17, RZ, PT ;  /* 0x000000ff1100720c */ /* 0x000fe20003f05270 */
[----:B------:R-:W-:Y:S01]  /*0100*/  BSSY.RECONVERGENT B0, `(.L_x_1) ;  /* 0x00000a9000007945 */ /* 0x000fe20003800200 */
[----:B------:R-:W-:-:S11]  /*0110*/  IMAD.MOV.U32 R0, RZ, RZ, RZ ;  /* 0x000000ffff007224 */ /* 0x000fd600078e00ff */
[----:B------:R-:W-:Y:S05]  /*0120*/  @!P0 BRA `(.L_x_2) ;  /* 0x0000000800988947 */ /* 0x000fea0003800000 */
[C---:B------:R-:W-:Y:S01]  /*0130*/  ISETP.GE.U32.AND P1, PT, R17.reuse, 0x10, PT ;  /* 0x000000101100780c */ /* 0x040fe20003f26070 */
[----:B------:R-:W-:Y:S01]  /*0140*/  BSSY.RECONVERGENT B1, `(.L_x_3) ;  /* 0x0000052000017945 */ /* 0x000fe20003800200 */
[----:B------:R-:W-:Y:S01]  /*0150*/  LOP3.LUT R24, R17, 0xf, RZ, 0xc0, !PT ;  /* 0x0000000f11187812 */ /* 0x000fe200078ec0ff */
[----:B------:R-:W-:Y:S02]  /*0160*/  IMAD.MOV.U32 R0, RZ, RZ, RZ ;  /* 0x000000ffff007224 */ /* 0x000fe400078e00ff */
[----:B------:R-:W-:Y:S01]  /*0170*/  IMAD.MOV.U32 R4, RZ, RZ, RZ ;  /* 0x000000ffff047224 */ /* 0x000fe200078e00ff */
[----:B------:R-:W-:-:S07]  /*0180*/  ISETP.NE.AND P0, PT, R24, RZ, PT ;  /* 0x000000ff1800720c */ /* 0x000fce0003f05270 */
[----:B------:R-:W-:Y:S06]  /*0190*/  @!P1 BRA `(.L_x_4) ;  /* 0x0000000400309947 */ /* 0x000fec0003800000 */
[----:B------:R-:W-:Y:S01]  /*01a0*/  UIADD3 UR4, UP0, UPT, UR38, 0x7, URZ ;  /* 0x0000000726047890 */ /* 0x000fe2000ff1e0ff */
[----:B------:R-:W-:Y:S01]  /*01b0*/  LOP3.LUT R4, R17, 0x3f0, RZ, 0xc0, !PT ;  /* 0x000003f011047812 */ /* 0x000fe200078ec0ff */
[----:B------:R-:W-:Y:S02]  /*01c0*/  HFMA2 R0, -RZ, RZ, 0, 0 ;  /* 0x00000000ff007431 */ /* 0x000fe400000001ff */
[----:B------:R-:W-:Y:S02]  /*01d0*/  UIADD3.X UR5, UPT, UPT, URZ, UR39, URZ, UP0, !UPT ;  /* 0x00000027ff057290 */ /* 0x000fe400087fe4ff */
[----:B------:R-:W-:Y:S02]  /*01e0*/  IMAD.MOV R23, RZ, RZ, -R4 ;  /* 0x000000ffff177224 */ /* 0x000fe400078e0a04 */
[----:B------:R-:W-:Y:S02]  /*01f0*/  IMAD.U32 R2, RZ, RZ, UR4 ;  /* 0x00000004ff027e24 */ /* 0x000fe4000f8e00ff */
[----:B------:R-:W-:-:S07]  /*0200*/  IMAD.U32 R3, RZ, RZ, UR5 ;  /* 0x00000005ff037e24 */ /* 0x000fce000f8e00ff */
.L_x_5:
[----:B------:R-:W2:Y:S04]  /*0210*/  LDG.E.U8 R25, desc[UR36][R2.64+-0x7] ;  /* 0xfffff92402197981 */ /* 0x000ea8000c1e1100 */
[----:B------:R-:W3:Y:S04]  /*0220*/  LDG.E.U8 R16, desc[UR36][R2.64+-0x6] ;  /* 0xfffffa2402107981 */ /* 0x000ee8000c1e1100 */
[----:B------:R-:W4:Y:S04]  /*0230*/  LDG.E.U8 R20, desc[UR36][R2.64+-0x5] ;  /* 0xfffffb2402147981 */ /* 0x000f28000c1e1100 */
[----:B------:R-:W5:Y:S04]  /*0240*/  LDG.E.U8 R21, desc[UR36][R2.64+-0x4] ;  /* 0xfffffc2402157981 */ /* 0x000f68000c1e1100 */
        /* <DEDUP_REMOVED lines=11> */
[----:B------:R-:W5:Y:S01]  /*0300*/  LDG.E.U8 R5, desc[UR36][R2.64+0x8] ;  /* 0x0000082402057981 */ /* 0x000f62000c1e1100 */
[----:B------:R-:W-:Y:S01]  /*0310*/  VIADD R23, R23, 0x10 ;  /* 0x0000001017177836 */ /* 0x000fe20000000000 */
[----:B--2---:R-:W-:-:S02]  /*0320*/  ISETP.NE.AND P1, PT, R25, 0x20, PT ;  /* 0x000000201900780c */ /* 0x004fc40003f25270 */
[----:B---3--:R-:W-:Y:S01]  /*0330*/  ISETP.NE.AND P2, PT, R16, 0x20, PT ;  /* 0x000000201000780c */ /* 0x008fe20003f45270 */
[----:B------:R-:W-:-:S10]  /*0340*/  VIADD R16, R0, 0x1 ;  /* 0x0000000100107836 */ /* 0x000fd40000000000 */
[----:B------:R-:W-:Y:S01]  /*0350*/  @P1 IMAD.MOV R16, RZ, RZ, R0 ;  /* 0x000000ffff101224 */ /* 0x000fe200078e0200 */
[----:B----4-:R-:W-:-:S03]  /*0360*/  ISETP.NE.AND P1, PT, R20, 0x20, PT ;  /* 0x000000201400780c */ /* 0x010fc60003f25270 */
[C---:B------:R-:W-:Y:S01]  /*0370*/  VIADD R0, R16.reuse, 0x1 ;  /* 0x0000000110007836 */ /* 0x040fe20000000000 */
[----:B------:R-:W-:Y:S02]  /*0380*/  @P2 IADD3 R0, PT, PT, R16, RZ, RZ ;  /* 0x000000ff10002210 */ /* 0x000fe40007ffe0ff */
[----:B-----5:R-:W-:-:S03]  /*0390*/  ISETP.NE.AND P2, PT, R21, 0x20, PT ;  /* 0x000000201500780c */ /* 0x020fc60003f45270 */
[----:B------:R-:W-:-:S04]  /*03a0*/  VIADD R16, R0, 0x1 ;  /* 0x0000000100107836 */ /* 0x000fc80000000000 */
[----:B------:R-:W-:Y:S01]  /*03b0*/  @P1 IMAD.MOV R16, RZ, RZ, R0 ;  /* 0x000000ffff101224 */ /* 0x000fe200078e0200 */
[----:B------:R-:W-:-:S03]  /*03c0*/  ISETP.NE.AND P1, PT, R22, 0x20, PT ;  /* 0x000000201600780c */ /* 0x000fc60003f25270 */
[----:B------:R-:W-:Y:S02]  /*03d0*/  VIADD R0, R16, 0x1 ;  /* 0x0000000110007836 */ /* 0x000fe40000000000 */
[----:B------:R-:W-:Y:S01]  /*03e0*/  @P2 IMAD.MOV R0, RZ, RZ, R16 ;  /* 0x000000ffff002224 */ /* 0x000fe200078e0210 */
[----:B------:R-:W-:-:S03]  /*03f0*/  ISETP.NE.AND P2, PT, R15, 0x20, PT ;  /* 0x000000200f00780c */ /* 0x000fc60003f45270 */
[----:B------:R-:W-:-:S04]  /*0400*/  VIADD R15, R0, 0x1 ;  /* 0x00000001000f7836 */ /* 0x000fc80000000000 */
[----:B------:R-:W-:Y:S01]  /*0410*/  @P1 IMAD.MOV R15, RZ, RZ, R0 ;  /* 0x000000ffff0f1224 */ /* 0x000fe200078e0200 */
[----:B------:R-:W-:-:S04]  /*0420*/  ISETP.NE.AND P1, PT, R14, 0x20, PT ;  /* 0x000000200e00780c */ /* 0x000fc80003f25270 */
[----:B------:R-:W-:Y:S01]  /*0430*/  IADD3 R0, PT, PT, R15, 0x1, RZ ;  /* 0x000000010f007810 */ /* 0x000fe20007ffe0ff */
[----:B------:R-:W-:Y:S01]  /*0440*/  @P2 IMAD.MOV R0, RZ, RZ, R15 ;  /* 0x000000ffff002224 */ /* 0x000fe200078e020f */
[----:B------:R-:W-:-:S03]  /*0450*/  ISETP.NE.AND P2, PT, R13, 0x20, PT ;  /* 0x000000200d00780c */ /* 0x000fc60003f45270 */
[----:B------:R-:W-:-:S04]  /*0460*/  VIADD R13, R0, 0x1 ;  /* 0x00000001000d7836 */ /* 0x000fc80000000000 */
[----:B------:R-:W-:Y:S01]  /*0470*/  @P1 IMAD.MOV R13, RZ, RZ, R0 ;  /* 0x000000ffff0d1224 */ /* 0x000fe200078e0200 */
[----:B------:R-:W-:Y:S02]  /*0480*/  ISETP.NE.AND P1, PT, R12, 0x20, PT ;  /* 0x000000200c00780c */ /* 0x000fe40003f25270 */
[----:B------:R-:W-:Y:S01]  /*0490*/  ISETP.NE.AND P3, PT, R6, 0x20, PT ;  /* 0x000000200600780c */ /* 0x000fe20003f65270 */
[----:B------:R-:W-:Y:S02]  /*04a0*/  VIADD R0, R13, 0x1 ;  /* 0x000000010d007836 */ /* 0x000fe40000000000 */
[----:B------:R-:W-:Y:S01]  /*04b0*/  @P2 IMAD.MOV R0, RZ, RZ, R13 ;  /* 0x000000ffff002224 */ /* 0x000fe200078e020d */
[----:B------:R-:W-:-:S03]  /*04c0*/  ISETP.NE.AND P2, PT, R11, 0x20, PT ;  /* 0x000000200b00780c */ /* 0x000fc60003f45270 */
[----:B------:R-:W-:-:S04]  /*04d0*/  VIADD R11, R0, 0x1 ;  /* 0x00000001000b7836 */ /* 0x000fc80000000000 */
[----:B------:R-:W-:Y:S02]  /*04e0*/  @P1 IADD3 R11, PT, PT, R0, RZ, RZ ;  /* 0x000000ff000b1210 */ /* 0x000fe40007ffe0ff */
[----:B------:R-:W-:-:S03]  /*04f0*/  ISETP.NE.AND P1, PT, R10, 0x20, PT ;  /* 0x000000200a00780c */ /* 0x000fc60003f25270 */
[----:B------:R-:W-:Y:S02]  /*0500*/  VIADD R0, R11, 0x1 ;  /* 0x000000010b007836 */ /* 0x000fe40000000000 */
[----:B------:R-:W-:Y:S01]  /*0510*/  @P2 IMAD.MOV R0, RZ, RZ, R11 ;  /* 0x000000ffff002224 */ /* 0x000fe200078e020b */
[----:B------:R-:W-:-:S03]  /*0520*/  ISETP.NE.AND P2, PT, R9, 0x20, PT ;  /* 0x000000200900780c */ /* 0x000fc60003f45270 */
[----:B------:R-:W-:-:S04]  /*0530*/  VIADD R9, R0, 0x1 ;  /* 0x0000000100097836 */ /* 0x000fc80000000000 */
[----:B------:R-:W-:Y:S01]  /*0540*/  @P1 IMAD.MOV R9, RZ, RZ, R0 ;  /* 0x000000ffff091224 */ /* 0x000fe200078e0200 */
[----:B------:R-:W-:-:S03]  /*0550*/  ISETP.NE.AND P1, PT, R8, 0x20, PT ;  /* 0x000000200800780c */ /* 0x000fc60003f25270 */
[----:B------:R-:W-:Y:S02]  /*0560*/  VIADD R0, R9, 0x1 ;  /* 0x0000000109007836 */ /* 0x000fe40000000000 */
[----:B------:R-:W-:Y:S01]  /*0570*/  @P2 IMAD.MOV R0, RZ, RZ, R9 ;  /* 0x000000ffff002224 */ /* 0x000fe200078e0209 */
[----:B------:R-:W-:-:S04]  /*0580*/  ISETP.NE.AND P2, PT, R7, 0x20, PT ;  /* 0x000000200700780c */ /* 0x000fc80003f45270 */
[----:B------:R-:W-:-:S03]  /*0590*/  IADD3 R7, PT, PT, R0, 0x1, RZ ;  /* 0x0000000100077810 */ /* 0x000fc60007ffe0ff */
[----:B------:R-:W-:Y:S01]  /*05a0*/  @P1 IMAD.MOV R7, RZ, RZ, R0 ;  /* 0x000000ffff071224 */ /* 0x000fe200078e0200 */
[----:B------:R-:W-:-:S03]  /*05b0*/  ISETP.NE.AND P1, PT, R5, 0x20, PT ;  /* 0x000000200500780c */ /* 0x000fc60003f25270 */
[----:B------:R-:W-:Y:S02]  /*05c0*/  VIADD R0, R7, 0x1 ;  /* 0x0000000107007836 */ /* 0x000fe40000000000 */
[----:B------:R-:W-:Y:S01]  /*05d0*/  @P2 IMAD.MOV R0, RZ, RZ, R7 ;  /* 0x000000ffff002224 */ /* 0x000fe200078e0207 */
[----:B------:R-:W-:-:S03]  /*05e0*/  ISETP.NE.AND P2, PT, R23, RZ, PT ;  /* 0x000000ff1700720c */ /* 0x000fc60003f45270 */
[----:B------:R-:W-:Y:S02]  /*05f0*/  VIADD R5, R0, 0x1 ;  /* 0x0000000100057836 */ /* 0x000fe40000000000 */
[----:B------:R-:W-:Y:S01]  /*0600*/  @P3 IMAD.MOV R5, RZ, RZ, R0 ;  /* 0x000000ffff053224 */ /* 0x000fe200078e0200 */
[----:B------:R-:W-:-:S04]  /*0610*/  IADD3 R2, P3, PT, R2, 0x10, RZ ;  /* 0x0000001002027810 */ /* 0x000fc80007f7e0ff */
[----:B------:R-:W-:Y:S01]  /*0620*/  IADD3 R0, PT, PT, R5, 0x1, RZ ;  /* 0x0000000105007810 */ /* 0x000fe20007ffe0ff */
[----:B------:R-:W-:Y:S02]  /*0630*/  IMAD.X R3, RZ, RZ, R3, P3 ;  /* 0x000000ffff037224 */ /* 0x000fe400018e0603 */
[----:B------:R-:W-:Y:S01]  /*0640*/  @P1 IMAD.MOV R0, RZ, RZ, R5 ;  /* 0x000000ffff001224 */ /* 0x000fe200078e0205 */
[----:B------:R-:W-:Y:S06]  /*0650*/  @P2 BRA `(.L_x_5) ;  /* 0xfffffff800ec2947 */ /* 0x000fec000383ffff */
.L_x_4:
[----:B------:R-:W-:Y:S05]  /*0660*/  BSYNC.RECONVERGENT B1 ;  /* 0x0000000000017941 */ /* 0x000fea0003800200 */
.L_x_3:
[----:B------:R-:W-:Y:S05]  /*0670*/  @!P0 BRA `(.L_x_2) ;  /* 0x0000000400448947 */ /* 0x000fea0003800000 */
[----:B------:R-:W-:Y:S01]  /*0680*/  ISETP.GE.U32.AND P1, PT, R24, 0x8, PT ;  /* 0x000000081800780c */ /* 0x000fe20003f26070 */
[----:B------:R-:W-:Y:S01]  /*0690*/  BSSY.RECONVERGENT B1, `(.L_x_6) ;  /* 0x0000027000017945 */ /* 0x000fe20003800200 */
[----:B------:R-:W-:-:S04]  /*06a0*/  LOP3.LUT R12, R17, 0x7, RZ, 0xc0, !PT ;  /* 0x00000007110c7812 */ /* 0x000fc800078ec0ff */
[----:B------:R-:W-:-:S07]  /*06b0*/  ISETP.NE.AND P0, PT, R12, RZ, PT ;  /* 0x000000ff0c00720c */ /* 0x000fce0003f05270 */
[----:B------:R-:W-:Y:S06]  /*06c0*/  @!P1 BRA `(.L_x_7) ;  /* 0x00000000008c9947 */ /* 0x000fec0003800000 */
[----:B------:R-:W-:-:S05]  /*06d0*/  IADD3 R2, P1, PT, R4, UR38, RZ ;  /* 0x0000002604027c10 */ /* 0x000fca000ff3e0ff */
[----:B------:R-:W-:-:S05]  /*06e0*/  IMAD.X R3, RZ, RZ, UR39, P1 ;  /* 0x00000027ff037e24 */ /* 0x000fca00088e06ff */
[----:B------:R-:W2:Y:S04]  /*06f0*/  LDG.E.U8 R13, desc[UR36][R2.64] ;  /* 0x00000024020d7981 */ /* 0x000ea8000c1e1100 */
[----:B------:R-:W3:Y:S04]  /*0700*/  LDG.E.U8 R5, desc[UR36][R2.64+0x1] ;  /* 0x0000012402057981 */ /* 0x000ee8000c1e1100 */
[----:B------:R-:W4:Y:S04]  /*0710*/  LDG.E.U8 R6, desc[UR36][R2.64+0x2] ;  /* 0x0000022402067981 */ /* 0x000f28000c1e1100 */
[----:B------:R-:W5:Y:S04]  /*0720*/  LDG.E.U8 R7, desc[UR36][R2.64+0x3] ;  /* 0x0000032402077981 */ /* 0x000f68000c1e1100 */
[----:B------:R-:W5:Y:S04]  /*0730*/  LDG.E.U8 R8, desc[UR36][R2.64+0x4] ;  /* 0x0000042402087981 */ /* 0x000f68000c1e1100 */
[----:B------:R-:W5:Y:S04]  /*0740*/  LDG.E.U8 R9, desc[UR36][R2.64+0x5] ;  /* 0x0000052402097981 */ /* 0x000f68000c1e1100 */
[----:B------:R-:W5:Y:S04]  /*0750*/  LDG.E.U8 R10, desc[UR36][R2.64+0x6] ;  /* 0x00000624020a7981 */ /* 0x000f68000c1e1100 */
[----:B------:R0:W5:Y:S01]  /*0760*/  LDG.E.U8 R11, desc[UR36][R2.64+0x7] ;  /* 0x00000724020b7981 */ /* 0x000162000c1e1100 */
        /* <DEDUP_REMOVED lines=15> */
[----:B0-----:R-:W-:-:S04]  /*0860*/  VIADD R2, R0, 0x1 ;  /* 0x0000000100027836 */ /* 0x001fc80000000000 */
[----:B------:R-:W-:Y:S01]  /*0870*/  @P1 IMAD.MOV R2, RZ, RZ, R0 ;  /* 0x000000ffff021224 */ /* 0x000fe200078e0200 */
[----:B------:R-:W-:-:S04]  /*0880*/  ISETP.NE.AND P1, PT, R10, 0x20, PT ;  /* 0x000000200a00780c */ /* 0x000fc80003f25270 */
[----:B------:R-:W-:Y:S01]  /*0890*/  IADD3 R0, PT, PT, R2, 0x1, RZ ;  /* 0x0000000102007810 */ /* 0x000fe20007ffe0ff */
[----:B------:R-:W-:Y:S01]  /*08a0*/  @P2 IMAD.MOV R0, RZ, RZ, R2 ;  /* 0x000000ffff002224 */ /* 0x000fe200078e0202 */
[----:B------:R-:W-:-:S03]  /*08b0*/  ISETP.NE.AND P2, PT, R11, 0x20, PT ;  /* 0x000000200b00780c */ /* 0x000fc60003f45270 */
[----:B------:R-:W-:-:S04]  /*08c0*/  VIADD R2, R0, 0x1 ;  /* 0x0000000100027836 */ /* 0x000fc80000000000 */
[----:B------:R-:W-:-:S04]  /*08d0*/  @P1 IMAD.MOV R2, RZ, RZ, R0 ;  /* 0x000000ffff021224 */ /* 0x000fc800078e0200 */
[----:B------:R-:W-:Y:S02]  /*08e0*/  VIADD R0, R2, 0x1 ;  /* 0x0000000102007836 */ /* 0x000fe40000000000 */
[----:B------:R-:W-:-:S07]  /*08f0*/  @P2 IMAD.MOV R0, RZ, RZ, R2 ;  /* 0x000000ffff002224 */ /* 0x000fce00078e0202 */
.L_x_7:
[----:B------:R-:W-:Y:S05]  /*0900*/  BSYNC.RECONVERGENT B1 ;  /* 0x0000000000017941 */ /* 0x000fea0003800200 */
.L_x_6:
[----:B------:R-:W-:Y:S05]  /*0910*/  @!P0 BRA `(.L_x_2) ;  /* 0x00000000009c8947 */ /* 0x000fea0003800000 */
[----:B------:R-:W-:Y:S01]  /*0920*/  ISETP.GE.U32.AND P1, PT, R12, 0x4, PT ;  /* 0x000000040c00780c */ /* 0x000fe20003f26070 */
[----:B------:R-:W-:Y:S01]  /*0930*/  BSSY.RECONVERGENT B1, `(.L_x_8) ;  /* 0x0000017000017945 */ /* 0x000fe20003800200 */
[----:B------:R-:W-:-:S04]  /*0940*/  LOP3.LUT R5, R17, 0x3, RZ, 0xc0, !PT ;  /* 0x0000000311057812 */ /* 0x000fc800078ec0ff */
[----:B------:R-:W-:-:S07]  /*0950*/  ISETP.NE.AND P0, PT, R5, RZ, PT ;  /* 0x000000ff0500720c */ /* 0x000fce0003f05270 */
[----:B------:R-:W-:Y:S06]  /*0960*/  @!P1 BRA `(.L_x_9) ;  /* 0x00000000004c9947 */ /* 0x000fec0003800000 */
[----:B------:R-:W-:-:S04]  /*0970*/  IADD3 R2, P1, PT, R4, UR38, RZ ;  /* 0x0000002604027c10 */ /* 0x000fc8000ff3e0ff */
[----:B------:R-:W-:-:S05]  /*0980*/  IADD3.X R3, PT, PT, RZ, UR39, RZ, P1, !PT ;  /* 0x00000027ff037c10 */ /* 0x000fca0008ffe4ff */
[----:B------:R-:W2:Y:S04]  /*0990*/  LDG.E.U8 R9, desc[UR36][R2.64] ;  /* 0x0000002402097981 */ /* 0x000ea8000c1e1100 */
[----:B------:R-:W3:Y:S04]  /*09a0*/  LDG.E.U8 R6, desc[UR36][R2.64+0x1] ;  /* 0x0000012402067981 */ /* 0x000ee8000c1e1100 */
[----:B------:R-:W4:Y:S04]  /*09b0*/  LDG.E.U8 R7, desc[UR36][R2.64+0x2] ;  /* 0x0000022402077981 */ /* 0x000f28000c1e1100 */
[----:B------:R-:W5:Y:S01]  /*09c0*/  LDG.E.U8 R8, desc[UR36][R2.64+0x3] ;  /* 0x0000032402087981 */ /* 0x000f62000c1e1100 */
[----:B------:R-:W-:Y:S01]  /*09d0*/  VIADD R4, R4, 0x4 ;  /* 0x0000000404047836 */ /* 0x000fe20000000000 */
[----:B--2---:R-:W-:-:S02]  /*09e0*/  ISETP.NE.AND P1, PT, R9, 0x20, PT ;  /* 0x000000200900780c */ /* 0x004fc40003f25270 */
[----:B---3--:R-:W-:Y:S01]  /*09f0*/  ISETP.NE.AND P2, PT, R6, 0x20, PT ;  /* 0x000000200600780c */ /* 0x008fe20003f45270 */
[----:B------:R-:W-:-:S10]  /*0a00*/  VIADD R6, R0, 0x1 ;  /* 0x0000000100067836 */ /* 0x000fd40000000000 */
[----:B------:R-:W-:Y:S01]  /*0a10*/  @P1 IMAD.MOV R6, RZ, RZ, R0 ;  /* 0x000000ffff061224 */ /* 0x000fe200078e0200 */
[----:B----4-:R-:W-:-:S03]  /*0a20*/  ISETP.NE.AND P1, PT, R7, 0x20, PT ;  /* 0x000000200700780c */ /* 0x010fc60003f25270 */
[----:B------:R-:W-:Y:S02]  /*0a30*/  VIADD R0, R6, 0x1 ;  /* 0x0000000106007836 */ /* 0x000fe40000000000 */
[----:B------:R-:W-:Y:S01]  /*0a40*/  @P2 IMAD.MOV R0, RZ, RZ, R6 ;  /* 0x000000ffff002224 */ /* 0x000fe200078e0206 */
[----:B-----5:R-:W-:-:S03]  /*0a50*/  ISETP.NE.AND P2, PT, R8, 0x20, PT ;  /* 0x000000200800780c */ /* 0x020fc60003f45270 */
[----:B------:R-:W-:-:S04]  /*0a60*/  VIADD R6, R0, 0x1 ;  /* 0x0000000100067836 */ /* 0x000fc80000000000 */
[----:B------:R-:W-:-:S05]  /*0a70*/  @P1 IADD3 R6, PT, PT, R0, RZ, RZ ;  /* 0x000000ff00061210 */ /* 0x000fca0007ffe0ff */
[----:B------:R-:W-:Y:S02]  /*0a80*/  VIADD R0, R6, 0x1 ;  /* 0x0000000106007836 */ /* 0x000fe40000000000 */
[----:B------:R-:W-:-:S07]  /*0a90*/  @P2 IMAD.MOV R0, RZ, RZ, R6 ;  /* 0x000000ffff002224 */ /* 0x000fce00078e0206 */
.L_x_9:
[----:B------:R-:W-:Y:S05]  /*0aa0*/  BSYNC.RECONVERGENT B1 ;  /* 0x0000000000017941 */ /* 0x000fea0003800200 */
.L_x_8:
[----:B------:R-:W-:Y:S05]  /*0ab0*/  @!P0 BRA `(.L_x_2) ;  /* 0x0000000000348947 */ /* 0x000fea0003800000 */
[----:B------:R-:W-:Y:S01]  /*0ac0*/  IADD3 R2, P0, PT, R4, UR38, RZ ;  /* 0x0000002604027c10 */ /* 0x000fe2000ff1e0ff */
[----:B------:R-:W-:-:S04]  /*0ad0*/  IMAD.MOV R5, RZ, RZ, -R5 ;  /* 0x000000ffff057224 */ /* 0x000fc800078e0a05 */
[----:B------:R-:W-:-:S08]  /*0ae0*/  IMAD.X R3, RZ, RZ, UR39, P0 ;  /* 0x00000027ff037e24 */ /* 0x000fd000080e06ff */
.L_x_10:
[----:B------:R0:W2:Y:S01]  /*0af0*/  LDG.E.U8 R4, desc[UR36][R2.64] ;  /* 0x0000002402047981 */ /* 0x0000a2000c1e1100 */
[----:B------:R-:W-:-:S04]  /*0b00*/  IADD3 R5, PT, PT, R5, 0x1, RZ ;  /* 0x0000000105057810 */ /* 0x000fc80007ffe0ff */
[----:B------:R-:W-:Y:S02]  /*0b10*/  ISETP.NE.AND P1, PT, R5, RZ, PT ;  /* 0x000000ff0500720c */ /* 0x000fe40003f25270 */
[----:B0-----:R-:W-:-:S05]  /*0b20*/  IADD3 R2, P2, PT, R2, 0x1, RZ ;  /* 0x0000000102027810 */ /* 0x001fca0007f5e0ff */
[----:B------:R-:W-:Y:S01]  /*0b30*/  IMAD.X R3, RZ, RZ, R3, P2 ;  /* 0x000000ffff037224 */ /* 0x000fe200010e0603 */
[----:B--2---:R-:W-:Y:S01]  /*0b40*/  ISETP.NE.AND P0, PT, R4, 0x20, PT ;  /* 0x000000200400780c */ /* 0x004fe20003f05270 */
[----:B------:R-:W-:-:S12]  /*0b50*/  VIADD R4, R0, 0x1 ;  /* 0x0000000100047836 */ /* 0x000fd80000000000 */
[----:B------:R-:W-:-:S04]  /*0b60*/  @P0 IMAD.MOV R4, RZ, RZ, R0 ;  /* 0x000000ffff040224 */ /* 0x000fc800078e0200 */
[----:B------:R-:W-:Y:S01]  /*0b70*/  IMAD.MOV.U32 R0, RZ, RZ, R4 ;  /* 0x000000ffff007224 */ /* 0x000fe200078e0004 */
[----:B------:R-:W-:Y:S06]  /*0b80*/  @P1 BRA `(.L_x_10) ;  /* 0xfffffffc00d81947 */ /* 0x000fec000383ffff */
.L_x_2:
[----:B------:R-:W-:Y:S05]  /*0b90*/  BSYNC.RECONVERGENT B0 ;  /* 0x0000000000007941 */ /* 0x000fea0003800200 */
.L_x_1:
[----:B------:R-:W0:Y:S02]  /*0ba0*/  LDC.64 R4, c[0x0][0x398] ;  /* 0x0000e600ff047b82 */ /* 0x000e240000000a00 */
[----:B0-----:R-:W-:-:S05]  /*0bb0*/  IMAD.WIDE.U32 R4, R0, 0x4, R4 ;  /* 0x0000000400047825 */ /* 0x001fca00078e0004 */
[----:B------:R-:W2:Y:S04]  /*0bc0*/  LDG.E R0, desc[UR36][R4.64+0x4] ;  /* 0x0000042404007981 */ /* 0x000ea8000c1e1900 */
[----:B------:R-:W3:Y:S01]  /*0bd0*/  LDG.E R25, desc[UR36][R4.64] ;  /* 0x0000002404197981 */ /* 0x000ee2000c1e1900 */
[----:B------:R-:W-:Y:S01]  /*0be0*/  BSSY.RECONVERGENT B8, `(.L_x_11) ;  /* 0x000007e000087945 */ /* 0x000fe20003800200 */
[----:B------:R-:W-:Y:S02]  /*0bf0*/  MOV R2, RZ ;  /* 0x000000ff00027202 */ /* 0x000fe40000000f00 */
[C---:B--2---:R-:W-:Y:S01]  /*0c00*/  ISETP.NE.AND P0, PT, R0.reuse, RZ, PT ;  /* 0x000000ff0000720c */ /* 0x044fe20003f05270 */
[----:B------:R-:W-:-:S12]  /*0c10*/  VIADD R0, R0, 0xffffffff ;  /* 0xffffffff00007836 */ /* 0x000fd80000000000 */
[----:B------:R-:W3:Y:S02]  /*0c20*/  @!P0 LDC R0, c[0x0][0x390] ;  /* 0x0000e400ff008b82 */ /* 0x000ee40000000800 */
[----:B---3--:R-:W-:-:S13]  /*0c30*/  ISETP.GE.AND P0, PT, R25, R0, PT ;  /* 0x000000001900720c */ /* 0x008fda0003f06270 */
[----:B------:R-:W-:Y:S05]  /*0c40*/  @P0 BRA `(.L_x_12) ;  /* 0x0000000400dc0947 */ /* 0x000fea0003800000 */
[----:B------:R-:W-:Y:S01]  /*0c50*/  IMAD.IADD R2, R25, 0x1, -R0 ;  /* 0x0000000119027824 */ /* 0x000fe200078e0a00 */
[----:B------:R-:W-:Y:S01]  /*0c60*/  BSSY.RECONVERGENT B7, `(.L_x_13) ;  /* 0x0000057000077945 */ /* 0x000fe20003800200 */
[--C-:B------:R-:W-:Y:S02]  /*0c70*/  IMAD.IADD R0, R0, 0x1, -R25.reuse ;  /* 0x0000000100007824 */ /* 0x100fe400078e0a19 */
[----:B------:R-:W-:Y:S01]  /*0c80*/  IMAD.MOV.U32 R24, RZ, RZ, R25 ;  /* 0x000000ffff187224 */ /* 0x000fe200078e0019 */
[----:B------:R-:W-:Y:S01]  /*0c90*/  ISETP.GT.U32.AND P0, PT, R2, -0x4, PT ;  /* 0xfffffffc0200780c */ /* 0x000fe20003f04070 */
[----:B------:R-:W-:Y:S01]  /*0ca0*/  IMAD.MOV.U32 R2, RZ, RZ, RZ ;  /* 0x000000ffff027224 */ /* 0x000fe200078e00ff */
[----:B------:R-:W-:-:S11]  /*0cb0*/  LOP3.LUT R23, R0, 0x3, RZ, 0xc0, !PT ;  /* 0x0000000300177812 */ /* 0x000fd600078ec0ff */
[----:B------:R-:W-:Y:S05]  /*0cc0*/  @P0 BRA `(.L_x_14) ;  /* 0x0000000400400947 */ /* 0x000fea0003800000 */
[----:B------:R-:W-:Y:S01]  /*0cd0*/  LOP3.LUT R22, R0, 0xfffffffc, RZ, 0xc0, !PT ;  /* 0xfffffffc00167812 */ /* 0x000fe200078ec0ff */
[----:B------:R-:W-:Y:S01]  /*0ce0*/  IMAD.MOV.U32 R2, RZ, RZ, RZ ;  /* 0x000000ffff027224 */ /* 0x000fe200078e00ff */
[----:B------:R-:W-:-:S03]  /*0cf0*/  MOV R24, R25 ;  /* 0x0000001900187202 */ /* 0x000fc60000000f00 */
[----:B------:R-:W-:-:S07]  /*0d00*/  IMAD.MOV R22, RZ, RZ, -R22 ;  /* 0x000000ffff167224 */ /* 0x000fce00078e0a16 */
.L_x_23:
[----:B------:R-:W-:-:S04]  /*0d10*/  IADD3.X R28, P0, PT, R24, UR40, RZ, PT, !PT ;  /* 0x00000028181c7c10 */ /* 0x000fc8000bf1e4ff */
[----:B------:R-:W-:-:S05]  /*0d20*/  LEA.HI.X.SX32 R29, R24, UR41, 0x1, P0 ;  /* 0x00000029181d7c11 */ /* 0x000fca00080f0eff */
[----:B------:R-:W2:Y:S01]  /*0d30*/  LDG.E.S8 R3, desc[UR36][R28.64+-0x1] ;  /* 0xffffff241c037981 */ /* 0x000ea2000c1e1300 */
[----:B------:R-:W-:Y:S01]  /*0d40*/  PRMT R16, R26, 0x8880, RZ ;  /* 0x000088801a107816 */ /* 0x000fe200000000ff */
[----:B------:R-:W-:Y:S01]  /*0d50*/  VIADD R22, R22, 0x4 ;  /* 0x0000000416167836 */ /* 0x000fe20000000000 */
[----:B------:R-:W-:Y:S04]  /*0d60*/  BSSY.RECONVERGENT B6, `(.L_x_15) ;  /* 0x0000010000067945 */ /* 0x000fe80003800200 */
[----:B------:R-:W-:-:S04]  /*0d70*/  ISETP.NE.AND P1, PT, R22, RZ, PT ;  /* 0x000000ff1600720c */ /* 0x000fc80003f25270 */
[----:B------:R-:W-:Y:S02]  /*0d80*/  P2R R27, PR, RZ, 0x2 ;  /* 0x00000002ff1b7803 */ /* 0x000fe40000000000 */
[----:B--2---:R-:W-:-:S13]  /*0d90*/  ISETP.GE.AND P0, PT, R3, R16, PT ;  /* 0x000000100300720c */ /* 0x004fda0003f06270 */
[----:B------:R-:W-:Y:S05]  /*0da0*/  @P0 BRA `(.L_x_16) ;  /* 0x00000000002c0947 */ /* 0x000fea0003800000 */
[----:B------:R-:W-:Y:S01]  /*0db0*/  MOV R8, 0x0 ;  /* 0x0000000000087802 */ /* 0x000fe20000000f00 */
[----:B------:R0:W-:Y:S01]  /*0dc0*/  STL.64 [R1], R16 ;  /* 0x0000001001007387 */ /* 0x0001e20000100a00 */
[----:B------:R-:W1:Y:S01]  /*0dd0*/  LDCU.64 UR4, c[0x4][0x8] ;  /* 0x01000100ff0477ac */ /* 0x000e620008000a00 */
[----:B------:R-:W-:Y:S01]  /*0de0*/  VIADD R2, R2, 0x1 ;  /* 0x0000000102027836 */ /* 0x000fe20000000000 */
[----:B------:R-:W-:Y:S01]  /*0df0*/  MOV R6, R19 ;  /* 0x0000001300067202 */ /* 0x000fe20000000f00 */
[----:B------:R-:W-:Y:S01]  /*0e00*/  IMAD.MOV.U32 R7, RZ, RZ, R18 ;  /* 0x000000ffff077224 */ /* 0x000fe200078e0012 */
[----:B------:R-:W2:Y:S01]  /*0e10*/  LDC.64 R8, c[0x4][R8] ;  /* 0x0100000008087b82 */ /* 0x000ea20000000a00 */
[----:B-1----:R-:W-:Y:S02]  /*0e20*/  IMAD.U32 R4, RZ, RZ, UR4 ;  /* 0x00000004ff047e24 */ /* 0x002fe4000f8e00ff */
[----:B0-----:R-:W-:-:S07]  /*0e30*/  IMAD.U32 R5, RZ, RZ, UR5 ;  /* 0x00000005ff057e24 */ /* 0x001fce000f8e00ff */
[----:B------:R-:W-:-:S07]  /*0e40*/  LEPC R20, `(.L_x_16) ;  /* 0x000000001014794e */ /* 0x000fce0000000000 */
[----:B--2---:R-:W-:Y:S05]  /*0e50*/  CALL.ABS.NOINC R8 ;  /* 0x0000000008007343 */ /* 0x004fea0003c00000 */
.L_x_16:
[----:B------:R-:W-:Y:S05]  /*0e60*/  BSYNC.RECONVERGENT B6 ;  /* 0x0000000000067941 */ /* 0x000fea0003800200 */
.L_x_15:
[----:B------:R-:W2:Y:S01]  /*0e70*/  LDG.E.S8 R3, desc[UR36][R28.64] ;  /* 0x000000241c037981 */ /* 0x000ea2000c1e1300 */
[----:B------:R-:W-:Y:S01]  /*0e80*/  PRMT R16, R26, 0x8880, RZ ;  /* 0x000088801a107816 */ /* 0x000fe200000000ff */
[----:B------:R-:W-:Y:S03]  /*0e90*/  BSSY.RECONVERGENT B6, `(.L_x_17) ;  /* 0x000000e000067945 */ /* 0x000fe60003800200 */
        /* <DEDUP_REMOVED lines=13> */
.L_x_18:
[----:B------:R-:W-:Y:S05]  /*0f70*/  BSYNC.RECONVERGENT B6 ;  /* 0x0000000000067941 */ /* 0x000fea0003800200 */
.L_x_17:
        /* <DEDUP_REMOVED lines=8> */
[----:B------:R-:W-:Y:S02]  /*1000*/  VIADD R2, R2, 0x1 ;  /* 0x0000000102027836 */ /* 0x000fe40000000000 */
[----:B------:R-:W-:Y:S01]  /*1010*/  IMAD.MOV.U32 R6, RZ, RZ, R19 ;  /* 0x000000ffff067224 */ /* 0x000fe200078e0013 */
[----:B------:R-:W2:Y:S01]  /*1020*/  LDC.64 R8, c[0x4][R8] ;  /* 0x0100000008087b82 */ /* 0x000ea20000000a00 */
[----:B------:R-:W-:Y:S02]  /*1030*/  IMAD.MOV.U32 R7, RZ, RZ, R18 ;  /* 0x000000ffff077224 */ /* 0x000fe400078e0012 */
[----:B-1----:R-:W-:Y:S02]  /*1040*/  IMAD.U32 R4, RZ, RZ, UR4 ;  /* 0x00000004ff047e24 */ /* 0x002fe4000f8e00ff */
[----:B0-----:R-:W-:-:S07]  /*1050*/  IMAD.U32 R5, RZ, RZ, UR5 ;  /* 0x00000005ff057e24 */ /* 0x001fce000f8e00ff */
[----:B------:R-:W-:-:S07]  /*1060*/  LEPC R20, `(.L_x_20) ;  /* 0x000000001014794e */ /* 0x000fce0000000000 */
[----:B--2---:R-:W-:Y:S05]  /*1070*/  CALL.ABS.NOINC R8 ;  /* 0x0000000008007343 */ /* 0x004fea0003c00000 */
.L_x_20:
[----:B------:R-:W-:Y:S05]  /*1080*/  BSYNC.RECONVERGENT B6 ;  /* 0x0000000000067941 */ /* 0x000fea0003800200 */
.L_x_19:
        /* <DEDUP_REMOVED lines=11> */
[----:B------:R-:W-:Y:S01]  /*1140*/  IMAD.MOV.U32 R7, RZ, RZ, R18 ;  /* 0x000000ffff077224 */ /* 0x000fe200078e0012 */
[----:B-1----:R-:W-:Y:S01]  /*1150*/  MOV R4, UR4 ;  /* 0x0000000400047c02 */ /* 0x002fe20008000f00 */
[----:B0-----:R-:W-:-:S07]  /*1160*/  IMAD.U32 R5, RZ, RZ, UR5 ;  /* 0x00000005ff057e24 */ /* 0x001fce000f8e00ff */
[----:B------:R-:W-:-:S07]  /*1170*/  LEPC R20, `(.L_x_22) ;  /* 0x000000001014794e */ /* 0x000fce0000000000 */
[----:B--2---:R-:W-:Y:S05]  /*1180*/  CALL.ABS.NOINC R8 ;  /* 0x0000000008007343 */ /* 0x004fea0003c00000 */
.L_x_22:
[----:B------:R-:W-:Y:S05]  /*1190*/  BSYNC.RECONVERGENT B6 ;  /* 0x0000000000067941 */ /* 0x000fea0003800200 */
.L_x_21:
[----:B------:R-:W-:Y:S01]  /*11a0*/  ISETP.NE.AND P6, PT, R27, RZ, PT ;  /* 0x000000ff1b00720c */ /* 0x000fe20003fc5270 */
[----:B------:R-:W-:-:S12]  /*11b0*/  VIADD R24, R24, 0x4 ;  /* 0x0000000418187836 */ /* 0x000fd80000000000 */
[----:B------:R-:W-:Y:S05]  /*11c0*/  @P6 BRA `(.L_x_23) ;  /* 0xfffffff800d06947 */ /* 0x000fea000383ffff */
.L_x_14:
[----:B------:R-:W-:Y:S05]  /*11d0*/  BSYNC.RECONVERGENT B7 ;  /* 0x0000000000077941 */ /* 0x000fea0003800200 */
.L_x_13:
[----:B------:R-:W-:-:S13]  /*11e0*/  ISETP.NE.AND P0, PT, R23, RZ, PT ;  /* 0x000000ff1700720c */ /* 0x000fda0003f05270 */
[----:B------:R-:W-:Y:S05]  /*11f0*/  @!P0 BRA `(.L_x_12) ;  /* 0x0000000000708947 */ /* 0x000fea0003800000 */
[----:B------:R-:W-:-:S07]  /*1200*/  IADD3 R23, PT, PT, -R23, RZ, RZ ;  /* 0x000000ff17177210 */ /* 0x000fce0007ffe1ff */
.L_x_26:
[----:B------:R-:W0:Y:S02]  /*1210*/  LDCU.64 UR4, c[0x0][0x380] ;  /* 0x00007000ff0477ac */ /* 0x000e240008000a00 */
[----:B0-----:R-:W-:-:S04]  /*1220*/  IADD3 R4, P0, PT, R24, UR4, RZ ;  /* 0x0000000418047c10 */ /* 0x001fc8000ff1e0ff */
[----:B------:R-:W-:-:S06]  /*1230*/  LEA.HI.X.SX32 R5, R24, UR5, 0x1, P0 ;  /* 0x0000000518057c11 */ /* 0x000fcc00080f0eff */
        /* <DEDUP_REMOVED lines=9> */
[----:B------:R-:W-:Y:S01]  /*12d0*/  IMAD.MOV.U32 R11, RZ, RZ, R17 ;  /* 0x000000ffff0b7224 */ /* 0x000fe200078e0011 */
[----:B------:R-:W0:Y:S01]  /*12e0*/  LDCU.64 UR4, c[0x4][0x8] ;  /* 0x01000100ff0477ac */ /* 0x000e220008000a00 */
[----:B------:R-:W-:Y:S01]  /*12f0*/  VIADD R2, R2, 0x1 ;  /* 0x0000000102027836 */ /* 0x000fe20000000000 */
[----:B------:R-:W-:Y:S01]  /*1300*/  MOV R6, R19 ;  /* 0x0000001300067202 */ /* 0x000fe20000000f00 */
[----:B------:R-:W-:Y:S01]  /*1310*/  IMAD.MOV.U32 R7, RZ, RZ, R18 ;  /* 0x000000ffff077224 */ /* 0x000fe200078e0012 */
[----:B------:R1:W-:Y:S01]  /*1320*/  STL.64 [R1], R10 ;  /* 0x0000000a01007387 */ /* 0x0003e20000100a00 */
[----:B------:R-:W2:Y:S01]  /*1330*/  LDC.64 R8, c[0x4][R8] ;  /* 0x0100000008087b82 */ /* 0x000ea20000000a00 */
[----:B0-----:R-:W-:Y:S02]  /*1340*/  IMAD.U32 R4, RZ, RZ, UR4 ;  /* 0x00000004ff047e24 */ /* 0x001fe4000f8e00ff */
[----:B-1----:R-:W-:-:S07]  /*1350*/  IMAD.U32 R5, RZ, RZ, UR5 ;  /* 0x00000005ff057e24 */ /* 0x002fce000f8e00ff */
[----:B------:R-:W-:-:S07]  /*1360*/  LEPC R20, `(.L_x_25) ;  /* 0x000000001014794e */ /* 0x000fce0000000000 */
[----:B--2---:R-:W-:Y:S05]  /*1370*/  CALL.ABS.NOINC R8 ;  /* 0x0000000008007343 */ /* 0x004fea0003c00000 */
.L_x_25:
[----:B------:R-:W-:Y:S05]  /*1380*/  BSYNC.RECONVERGENT B6 ;  /* 0x0000000000067941 */ /* 0x000fea0003800200 */
.L_x_24:
[----:B------:R-:W-:Y:S01]  /*1390*/  ISETP.NE.AND P6, PT, R16, RZ, PT ;  /* 0x000000ff1000720c */ /* 0x000fe20003fc5270 */
[----:B------:R-:W-:-:S12]  /*13a0*/  VIADD R24, R24, 0x1 ;  /* 0x0000000118187836 */ /* 0x000fd80000000000 */
[----:B------:R-:W-:Y:S05]  /*13b0*/  @P6 BRA `(.L_x_26) ;  /* 0xfffffffc00946947 */ /* 0x000fea000383ffff */
.L_x_12:
[----:B------:R-:W-:Y:S05]  /*13c0*/  BSYNC.RECONVERGENT B8 ;  /* 0x0000000000087941 */ /* 0x000fea0003800200 */
.L_x_11:
[----:B------:R-:W-:Y:S01]  /*13d0*/  IMAD.IADD R16, R25, 0x1, R2 ;  /* 0x0000000119107824 */ /* 0x000fe200078e0202 */
[----:B------:R-:W-:Y:S01]  /*13e0*/  MOV R0, 0x0 ;  /* 0x0000000000007802 */ /* 0x000fe20000000f00 */
[----:B------:R-:W0:Y:S01]  /*13f0*/  LDCU.64 UR4, c[0x4][0x10] ;  /* 0x01000200ff0477ac */ /* 0x000e220008000a00 */
[----:B------:R-:W-:Y:S01]  /*1400*/  MOV R6, R19 ;  /* 0x0000001300067202 */ /* 0x000fe20000000f00 */
[----:B------:R-:W-:Y:S01]  /*1410*/  IMAD.MOV.U32 R7, RZ, RZ, R18 ;  /* 0x000000ffff077224 */ /* 0x000fe200078e0012 */
[----:B------:R1:W-:Y:S01]  /*1420*/  STL.64 [R1], R16 ;  /* 0x0000001001007387 */ /* 0x0003e20000100a00 */
[----:B------:R1:W2:Y:S01]  /*1430*/  LDC.64 R2, c[0x4][R0] ;  /* 0x0100000000027b82 */ /* 0x0002a20000000a00 */
[----:B0-----:R-:W-:Y:S02]  /*1440*/  IMAD.U32 R4, RZ, RZ, UR4 ;  /* 0x00000004ff047e24 */ /* 0x001fe4000f8e00ff */
[----:B-1----:R-:W-:-:S07]  /*1450*/  IMAD.U32 R5, RZ, RZ, UR5 ;  /* 0x00000005ff057e24 */ /* 0x002fce000f8e00ff */
[----:B------:R-:W-:-:S07]  /*1460*/  LEPC R20, `(.L_x_27) ;  /* 0x000000001014794e */ /* 0x000fce0000000000 */
[----:B--2---:R-:W-:Y:S05]  /*1470*/  CALL.ABS.NOINC R2 ;  /* 0x0000000002007343 */ /* 0x004fea0003c00000 */
.L_x_27:
[----:B------:R-:W0:Y:S01]  /*1480*/  S2R R4, SR_TID.X ;  /* 0x0000000000047919 */ /* 0x000e220000002100 */
[----:B------:R-:W0:Y:S02]  /*1490*/  LDCU.64 UR4, c[0x0][0x380] ;  /* 0x00007000ff0477ac */ /* 0x000e240008000a00 */
[----:B0-----:R-:W-:-:S05]  /*14a0*/  IADD3 R4, P0, PT, R4, UR4, RZ ;  /* 0x0000000404047c10 */ /* 0x001fca000ff1e0ff */
[----:B------:R-:W-:Y:S01]  /*14b0*/  IMAD.X R5, RZ, RZ, UR5, P0 ;  /* 0x00000005ff057e24 */ /* 0x000fe200080e06ff */
[----:B------:R-:W0:Y:S05]  /*14c0*/  LDCU.64 UR4, c[0x0][0x388] ;  /* 0x00007100ff0477ac */ /* 0x000e2a0008000a00 */
[----:B------:R-:W2:Y:S01]  /*14d0*/  LDG.E.U8 R5, desc[UR36][R4.64] ;  /* 0x0000002404057981 */ /* 0x000ea2000c1e1100 */
[----:B0-----:R-:W-:-:S04]  /*14e0*/  IADD3 R2, P0, PT, R16, UR4, RZ ;  /* 0x0000000410027c10 */ /* 0x001fc8000ff1e0ff */
[----:B------:R-:W-:-:S05]  /*14f0*/  LEA.HI.X.SX32 R3, R16, UR5, 0x1, P0 ;  /* 0x0000000510037c11 */ /* 0x000fca00080f0eff */
[----:B--2---:R-:W-:Y:S01]  /*1500*/  STG.E.U8 desc[UR36][R2.64], R5 ;  /* 0x0000000502007986 */ /* 0x004fe2000c101124 */
[----:B------:R-:W-:Y:S05]  /*1510*/  EXIT ;  /* 0x000000000000794d */ /* 0x000fea0003800000 */
.L_x_0:
[----:B------:R-:W0:Y:S01]  /*1520*/  LDCU.64 UR4, c[0x0][0x388] ;  /* 0x00007100ff0477ac */ /* 0x000e220008000a00 */
[----:B------:R-:W-:Y:S01]  /*1530*/  IMAD.MOV.U32 R0, RZ, RZ, 0x20 ;  /* 0x00000020ff007424 */ /* 0x000fe200078e00ff */
[----:B0-----:R-:W-:-:S05]  /*1540*/  IADD3 R2, P0, PT, R17, UR4, RZ ;  /* 0x0000000411027c10 */ /* 0x001fca000ff1e0ff */
[----:B------:R-:W-:-:S05]  /*1550*/  IMAD.X R3, RZ, RZ, UR5, P0 ;  /* 0x00000005ff037e24 */ /* 0x000fca00080e06ff */
[----:B------:R-:W-:Y:S01]  /*1560*/  STG.E.U8 desc[UR36][R2.64], R0 ;  /* 0x0000000002007986 */ /* 0x000fe2000c101124 */
[----:B------:R-:W-:Y:S05]  /*1570*/  EXIT ;  /* 0x000000000000794d */ /* 0x000fea0003800000 */
.L_x_28:
[----:B------:R-:W-:-:S00]  /*1580*/  BRA `(.L_x_28) ;  /* 0xfffffffc00fc7947 */ /* 0x000fc0000383ffff */
[----:B------:R-:W-:-:S00]  /*1590*/  NOP ;  /* 0x0000000000007918 */ /* 0x000fc00000000000 */
        /* <DEDUP_REMOVED lines=14> */
.L_x_29:


//--------------------- .nv.global.init           --------------------------
	.section	.nv.global.init,"aw",@progbits
.nv.global.init:
	.type		$str,@object
	.size		$str,($str$1 - $str)
$str:
        /*0000*/ 	.byte	0x6d, 0x69, 0x6e, 0x20, 0x25, 0x63, 0x20, 0x74, 0x69, 0x64, 0x20, 0x25, 0x64, 0x0a, 0x00
	.type		$str$1,@object
	.size		$str$1,(.L_1 - $str$1)
$str$1:
        /*000f*/ 	.byte	0x62, 0x3d, 0x20, 0x25, 0x64, 0x20, 0x3b, 0x20, 0x61, 0x5b, 0x74, 0x69, 0x64, 0x5d, 0x3d, 0x25
        /*001f*/ 	.byte	0x64, 0x0a, 0x00
.L_1:


//--------------------- .nv.shared.reserved.0     --------------------------
	.section	.nv.shared.reserved.0,"aw",@nobits
	.weak		__nv_reservedSMEM_offset_0_alias
	.size		__nv_reservedSMEM_offset_0_alias, 0, 64
	.other		__nv_reservedSMEM_offset_0_alias,@"STO_CUDA_RESERVED_SHARED STV_DEFAULT"
__nv_reservedSMEM_offset_0_alias:
	.zero		0
	.zero		64


//--------------------- .nv.constant0._Z6S_SortPcS_iPi --------------------------
	.section	.nv.constant0._Z6S_SortPcS_iPi,"a",@progbits
	.sectionflags	@""
	.align	4
.nv.constant0._Z6S_SortPcS_iPi:
	.zero		928


//--------------------- SYMBOLS --------------------------

	.type		.nv.reservedSmem.offset0,@object
	.size		.nv.reservedSmem.offset0,0x4
	.type		vprintf,@function
